	.headerflags	@"EF_CUDA_TEXMODE_UNIFIED EF_CUDA_64BIT_ADDRESS EF_CUDA_SM86 EF_CUDA_VIRTUAL_SM(EF_CUDA_SM86)"
	.elftype	@"ET_EXEC"


//--------------------- .nv.info                  --------------------------
	.section	.nv.info,"",@"SHT_CUDA_INFO"
	.align	4


	//----- nvinfo : EIATTR_REGCOUNT
	.align		4
        /*0000*/ 	.byte	0x04, 0x2f
        /*0002*/ 	.short	(.L_1 - .L_0)
	.align		4
.L_0:
        /*0004*/ 	.word	index@(triton_poi_fused__to_copy_0)
        /*0008*/ 	.word	0x00000014


	//----- nvinfo : EIATTR_MIN_STACK_SIZE
	.align		4
.L_1:
        /*000c*/ 	.byte	0x04, 0x12
        /*000e*/ 	.short	(.L_3 - .L_2)
	.align		4
.L_2:
        /*0010*/ 	.word	index@(triton_poi_fused__to_copy_0)
        /*0014*/ 	.word	0x00000000


	//----- nvinfo : EIATTR_FRAME_SIZE
	.align		4
.L_3:
        /*0018*/ 	.byte	0x04, 0x11
        /*001a*/ 	.short	(.L_5 - .L_4)
	.align		4
.L_4:
        /*001c*/ 	.word	index@(triton_poi_fused__to_copy_0)
        /*0020*/ 	.word	0x00000000


	//----- nvinfo : EIATTR_MIN_STACK_SIZE
	.align		4
.L_5:
        /*0024*/ 	.byte	0x04, 0x12
        /*0026*/ 	.short	(.L_7 - .L_6)
	.align		4
.L_6:
        /*0028*/ 	.word	index@(triton_poi_fused__to_copy_0)
        /*002c*/ 	.word	0x00000000
.L_7:


//--------------------- .nv.info.triton_poi_fused__to_copy_0 --------------------------
	.section	.nv.info.triton_poi_fused__to_copy_0,"",@"SHT_CUDA_INFO"
	.sectionflags	@""
	.align	4


	//----- nvinfo : EIATTR_CUDA_API_VERSION
	.align		4
        /*0000*/ 	.byte	0x04, 0x37
        /*0002*/ 	.short	(.L_9 - .L_8)
.L_8:
        /*0004*/ 	.word	0x0000007c


	//----- nvinfo : EIATTR_SW2861232_WAR
	.align		4
.L_9:
        /*0008*/ 	.byte	0x01, 0x35
	.zero		2


	//----- nvinfo : EIATTR_PARAM_CBANK
	.align		4
        /*000c*/ 	.byte	0x04, 0x0a
        /*000e*/ 	.short	(.L_11 - .L_10)
	.align		4
.L_10:
        /*0010*/ 	.word	index@(.nv.constant0.triton_poi_fused__to_copy_0)
        /*0014*/ 	.short	0x0160
        /*0016*/ 	.short	0x0020


	//----- nvinfo : EIATTR_CBANK_PARAM_SIZE
	.align		4
.L_11:
        /*0018*/ 	.byte	0x03, 0x19
        /*001a*/ 	.short	0x0020


	//----- nvinfo : EIATTR_KPARAM_INFO
	.align		4
        /*001c*/ 	.byte	0x04, 0x17
        /*001e*/ 	.short	(.L_13 - .L_12)
.L_12:
        /*0020*/ 	.word	0x00000000
        /*0024*/ 	.short	0x0003
        /*0026*/ 	.short	0x0018
        /*0028*/ 	.byte	0x00, 0xf4, 0x21, 0x00


	//----- nvinfo : EIATTR_KPARAM_INFO
	.align		4
.L_13:
        /*002c*/ 	.byte	0x04, 0x17
        /*002e*/ 	.short	(.L_15 - .L_14)
.L_14:
        /*0030*/ 	.word	0x00000000
        /*0034*/ 	.short	0x0002
        /*0036*/ 	.short	0x0010
        /*0038*/ 	.byte	0x00, 0xf0, 0x11, 0x00


	//----- nvinfo : EIATTR_KPARAM_INFO
	.align		4
.L_15:
        /*003c*/ 	.byte	0x04, 0x17
        /*003e*/ 	.short	(.L_17 - .L_16)
.L_16:
        /*0040*/ 	.word	0x00000000
        /*0044*/ 	.short	0x0001
        /*0046*/ 	.short	0x0008
        /*0048*/ 	.byte	0x00, 0xf4, 0x21, 0x00


	//----- nvinfo : EIATTR_KPARAM_INFO
	.align		4
.L_17:
        /*004c*/ 	.byte	0x04, 0x17
        /*004e*/ 	.short	(.L_19 - .L_18)
.L_18:
        /*0050*/ 	.word	0x00000000
        /*0054*/ 	.short	0x0000
        /*0056*/ 	.short	0x0000
        /*0058*/ 	.byte	0x00, 0xf4, 0x21, 0x00


	//----- nvinfo : EIATTR_MAXREG_COUNT
	.align		4
.L_19:
        /*005c*/ 	.byte	0x03, 0x1b
        /*005e*/ 	.short	0x00ff


	//----- nvinfo : EIATTR_EXIT_INSTR_OFFSETS
	.align		4
        /*0060*/ 	.byte	0x04, 0x1c
        /*0062*/ 	.short	(.L_21 - .L_20)


	//   ....[0]....
.L_20:
        /*0064*/ 	.word	0x00000120


	//----- nvinfo : EIATTR_REQNTID
	.align		4
.L_21:
        /*0068*/ 	.byte	0x04, 0x10
        /*006a*/ 	.short	(.L_23 - .L_22)
.L_22:
        /*006c*/ 	.word	0x00000080
        /*0070*/ 	.word	0x00000001
        /*0074*/ 	.word	0x00000001
.L_23:


//--------------------- .nv.callgraph             --------------------------
	.section	.nv.callgraph,"",@"SHT_CUDA_CALLGRAPH"
	.align	4
	.sectionentsize	8
	.align		4
        /*0000*/ 	.word	0x00000000
	.align		4
        /*0004*/ 	.word	0xffffffff
	.align		4
        /*0008*/ 	.word	0x00000000
	.align		4
        /*000c*/ 	.word	0xfffffffe
	.align		4
        /*0010*/ 	.word	0x00000000
	.align		4
        /*0014*/ 	.word	0xfffffffd
	.align		4
        /*0018*/ 	.word	0x00000000
	.align		4
        /*001c*/ 	.word	0xfffffffc


//--------------------- .nv.rel.action            --------------------------
	.section	.nv.rel.action,"",@"SHT_CUDA_RELOCINFO"
	.align	8
	.sectionentsize	8
        /*0000*/ 	.byte	0x73, 0x00, 0x00, 0x00, 0x00, 0x00, 0x00, 0x00, 0x00, 0x00, 0x00, 0x11, 0x25, 0x00, 0x05, 0x36


//--------------------- .nv.constant0.triton_poi_fused__to_copy_0 --------------------------
	.section	.nv.constant0.triton_poi_fused__to_copy_0,"a",@progbits
	.sectionflags	@""
	.align	4
.nv.constant0.triton_poi_fused__to_copy_0:
	.zero		384


//--------------------- .text.triton_poi_fused__to_copy_0 --------------------------
	.section	.text.triton_poi_fused__to_copy_0,"ax",@progbits
	.sectioninfo	@"SHI_REGISTERS=20"
	.align	128
        .global         triton_poi_fused__to_copy_0
        .type           triton_poi_fused__to_copy_0,@function
        .size           triton_poi_fused__to_copy_0,(.L_x_1 - triton_poi_fused__to_copy_0)
        .other          triton_poi_fused__to_copy_0,@"STO_CUDA_ENTRY STV_DEFAULT"
triton_poi_fused__to_copy_0:
.text.triton_poi_fused__to_copy_0:
[----:B------:R-:W-:Y:S02]  /*0000*/  IMAD.MOV.U32 R1, RZ, RZ, c[0x0][0x28] ;  /* 0x00000a00ff017624 */ /* 0x000fe400078e00ff */
[----:B------:R-:W0:Y:S01]  /*0010*/  S2R R0, SR_TID.X ;  /* 0x0000000000007919 */ /* 0x000e220000002100 */
[----:B------:R-:W-:Y:S01]  /*0020*/  MOV R5, 0x4 ;  /* 0x0000000400057802 */ /* 0x000fe20000000f00 */
[----:B------:R-:W-:Y:S02]  /*0030*/  ULDC.64 UR4, c[0x0][0x118] ;  /* 0x0000460000047ab9 */ /* 0x000fe40000000a00 */
[----:B------:R-:W1:Y:S01]  /*0040*/  S2R R3, SR_CTAID.X ;  /* 0x0000000000037919 */ /* 0x000e620000002500 */
[----:B0-----:R-:W-:-:S05]  /*0050*/  IMAD.SHL.U32 R0, R0, 0x8, RZ ;  /* 0x0000000800007824 */ /* 0x001fca00078e00ff */
[----:B------:R-:W-:-:S05]  /*0060*/  LOP3.LUT R0, R0, 0x3f8, RZ, 0xc0, !PT ;  /* 0x000003f800007812 */ /* 0x000fca00078ec0ff */
[----:B-1----:R-:W-:-:S04]  /*0070*/  IMAD R0, R3, 0x400, R0 ;  /* 0x0000040003007824 */ /* 0x002fc800078e0200 */
[----:B------:R-:W-:-:S05]  /*0080*/  IMAD.WIDE R2, R0, R5, c[0x0][0x160] ;  /* 0x0000580000027625 */ /* 0x000fca00078e0205 */
[----:B------:R-:W2:Y:S04]  /*0090*/  LDG.E.128 R4, [R2.64] ;  /* 0x0000000402047981 */ /* 0x000ea8000c1e1d00 */
[----:B------:R-:W3:Y:S01]  /*00a0*/  LDG.E.128 R8, [R2.64+0x10] ;  /* 0x0000100402087981 */ /* 0x000ee2000c1e1d00 */
[----:B------:R-:W-:Y:S02]  /*00b0*/  MOV R17, 0x2 ;  /* 0x0000000200117802 */ /* 0x000fe40000000f00 */
[----:B--2---:R-:W-:-:S03]  /*00c0*/  F2FP.BF16.PACK_AB R12, R5, R4 ;  /* 0x00000004050c723e */ /* 0x004fc600000010ff */
[----:B------:R-:W-:Y:S01]  /*00d0*/  IMAD.WIDE R4, R0, R17, c[0x0][0x168] ;  /* 0x00005a0000047625 */ /* 0x000fe200078e0211 */
[----:B------:R-:W-:Y:S02]  /*00e0*/  F2FP.BF16.PACK_AB R13, R7, R6 ;  /* 0x00000006070d723e */ /* 0x000fe400000010ff */
[----:B---3--:R-:W-:Y:S02]  /*00f0*/  F2FP.BF16.PACK_AB R14, R9, R8 ;  /* 0x00000008090e723e */ /* 0x008fe400000010ff */
[----:B------:R-:W-:-:S05]  /*0100*/  F2FP.BF16.PACK_AB R15, R11, R10 ;  /* 0x0000000a0b0f723e */ /* 0x000fca00000010ff */
[----:B------:R-:W-:Y:S01]  /*0110*/  STG.E.128 [R4.64], R12 ;  /* 0x0000000c04007986 */ /* 0x000fe2000c101d04 */
[----:B------:R-:W-:Y:S05]  /*0120*/  EXIT ;  /* 0x000000000000794d */ /* 0x000fea0003800000 */
.L_x_0:
[----:B------:R-:W-:-:S00]  /*0130*/  BRA `(.L_x_0) ;  /* 0xfffffff000007947 */ /* 0x000fc0000383ffff */
[----:B------:R-:W-:-:S00]  /*0140*/  NOP ;  /* 0x0000000000007918 */ /* 0x000fc00000000000 */
        /* <DEDUP_REMOVED lines=11> */
.L_x_1:
